//
// Generated by NVIDIA NVVM Compiler
//
// Compiler Build ID: CL-36424714
// Cuda compilation tools, release 13.0, V13.0.88
// Based on NVVM 20.0.0
//

.version 9.0
.target sm_100
.address_size 64

	// .globl	_Z16_AFFINE_KERNEL_0Piiiii

.visible .entry _Z16_AFFINE_KERNEL_0Piiiii(
	.param .u64 .ptr .align 1 _Z16_AFFINE_KERNEL_0Piiiii_param_0,
	.param .u32 _Z16_AFFINE_KERNEL_0Piiiii_param_1,
	.param .u32 _Z16_AFFINE_KERNEL_0Piiiii_param_2,
	.param .u32 _Z16_AFFINE_KERNEL_0Piiiii_param_3,
	.param .u32 _Z16_AFFINE_KERNEL_0Piiiii_param_4
)
{
	.reg .pred 	%p<4>;
	.reg .b32 	%r<12>;
	.reg .b64 	%rd<5>;

	ld.param.u64 	%rd1, [_Z16_AFFINE_KERNEL_0Piiiii_param_0];
	ld.param.u32 	%r2, [_Z16_AFFINE_KERNEL_0Piiiii_param_2];
	ld.param.u32 	%r3, [_Z16_AFFINE_KERNEL_0Piiiii_param_3];
	ld.param.u32 	%r4, [_Z16_AFFINE_KERNEL_0Piiiii_param_4];
	mov.u32 	%r5, %nctaid.x;
	mov.u32 	%r6, %ntid.x;
	mov.u32 	%r7, %ctaid.x;
	mov.u32 	%r8, %tid.x;
	mad.lo.s32 	%r9, %r4, %r5, %r7;
	mad.lo.s32 	%r1, %r9, %r6, %r8;
	setp.gt.s32 	%p1, %r2, %r1;
	setp.gt.s32 	%p2, %r1, %r3;
	or.pred  	%p3, %p1, %p2;
	@%p3 bra 	$L__BB0_2;
	cvta.to.global.u64 	%rd2, %rd1;
	shl.b32 	%r10, %r1, 1;
	add.s32 	%r11, %r10, 2;
	mul.wide.s32 	%rd3, %r1, 4;
	add.s64 	%rd4, %rd2, %rd3;
	st.global.u32 	[%rd4+4], %r11;
$L__BB0_2:
	ret;

}
	// .globl	_Z16_AFFINE_KERNEL_1Piiiiiii
.visible .entry _Z16_AFFINE_KERNEL_1Piiiiiii(
	.param .u64 .ptr .align 1 _Z16_AFFINE_KERNEL_1Piiiiiii_param_0,
	.param .u32 _Z16_AFFINE_KERNEL_1Piiiiiii_param_1,
	.param .u32 _Z16_AFFINE_KERNEL_1Piiiiiii_param_2,
	.param .u32 _Z16_AFFINE_KERNEL_1Piiiiiii_param_3,
	.param .u32 _Z16_AFFINE_KERNEL_1Piiiiiii_param_4,
	.param .u32 _Z16_AFFINE_KERNEL_1Piiiiiii_param_5,
	.param .u32 _Z16_AFFINE_KERNEL_1Piiiiiii_param_6
)
{
	.reg .pred 	%p<4>;
	.reg .b32 	%r<16>;
	.reg .b64 	%rd<7>;

	ld.param.u64 	%rd1, [_Z16_AFFINE_KERNEL_1Piiiiiii_param_0];
	ld.param.u32 	%r2, [_Z16_AFFINE_KERNEL_1Piiiiiii_param_3];
	ld.param.u32 	%r4, [_Z16_AFFINE_KERNEL_1Piiiiiii_param_5];
	ld.param.u32 	%r5, [_Z16_AFFINE_KERNEL_1Piiiiiii_param_6];
	mov.u32 	%r6, %nctaid.x;
	mov.u32 	%r7, %ntid.x;
	mov.u32 	%r8, %ctaid.x;
	mov.u32 	%r9, %tid.x;
	mad.lo.s32 	%r10, %r5, %r6, %r8;
	mad.lo.s32 	%r11, %r10, %r7, %r9;
	setp.gt.s32 	%p1, %r2, %r11;
	add.s32 	%r12, %r2, 2;
	min.s32 	%r13, %r12, %r4;
	setp.le.s32 	%p2, %r13, %r11;
	or.pred  	%p3, %p2, %p1;
	@%p3 bra 	$L__BB1_2;
	cvta.to.global.u64 	%rd2, %rd1;
	sub.s32 	%r14, 17, %r11;
	mul.wide.s32 	%rd3, %r14, 4;
	add.s64 	%rd4, %rd2, %rd3;
	ld.global.u32 	%r15, [%rd4];
	mul.wide.s32 	%rd5, %r11, 4;
	sub.s64 	%rd6, %rd2, %rd5;
	st.global.u32 	[%rd6+76], %r15;
$L__BB1_2:
	ret;

}


// ===== COMPILED SASS (sm_100) =====

	.target	sm_100

	.elftype	@"ET_EXEC"


//--------------------- .note.nv.tkinfo           --------------------------
	.section	.note.nv.tkinfo,"",@"SHT_NOTE"
	.sectionflags	@"SHF_NOTE_NV_TKINFO"
	.tkinfo
        /*0018*/ 	.word	0x00000002
        /*0030*/ 	.string	""
        /*0030*/ 	.string	"ptxas"
        /*0030*/ 	.string	"Cuda compilation tools, release 13.0, V13.0.88"
        /*0030*/ 	.string	"Build cuda_13.0.r13.0/compiler.36424714_0"
        /*0030*/ 	.string	"-arch sm_100 -m 64 "



//--------------------- .note.nv.cuinfo           --------------------------
	.section	.note.nv.cuinfo,"",@"SHT_NOTE"
	.sectionflags	@"SHF_NOTE_NV_CUINFO"
        /*0018*/ 	.short	0x0002
        /*001a*/ 	.short	0x0064
        /*001c*/ 	.short	0x0082
	.zero		2


//--------------------- .nv.info                  --------------------------
	.section	.nv.info,"",@"SHT_CUDA_INFO"
	.align	4


	//----- nvinfo : EIATTR_REGCOUNT
	.align		4
        /*0000*/ 	.byte	0x04, 0x2f
        /*0002*/ 	.short	(.L_1 - .L_0)
	.align		4
.L_0:
        /*0004*/ 	.word	index@(_Z16_AFFINE_KERNEL_0Piiiii)
        /*0008*/ 	.word	0x0000000a


	//----- nvinfo : EIATTR_FRAME_SIZE
	.align		4
.L_1:
        /*000c*/ 	.byte	0x04, 0x11
        /*000e*/ 	.short	(.L_3 - .L_2)
	.align		4
.L_2:
        /*0010*/ 	.word	index@(_Z16_AFFINE_KERNEL_0Piiiii)
        /*0014*/ 	.word	0x00000000


	//----- nvinfo : EIATTR_REGCOUNT
	.align		4
.L_3:
        /*0018*/ 	.byte	0x04, 0x2f
        /*001a*/ 	.short	(.L_5 - .L_4)
	.align		4
.L_4:
        /*001c*/ 	.word	index@(_Z16_AFFINE_KERNEL_1Piiiiiii)
        /*0020*/ 	.word	0x0000000a


	//----- nvinfo : EIATTR_FRAME_SIZE
	.align		4
.L_5:
        /*0024*/ 	.byte	0x04, 0x11
        /*0026*/ 	.short	(.L_7 - .L_6)
	.align		4
.L_6:
        /*0028*/ 	.word	index@(_Z16_AFFINE_KERNEL_1Piiiiiii)
        /*002c*/ 	.word	0x00000000


	//----- nvinfo : EIATTR_MIN_STACK_SIZE
	.align		4
.L_7:
        /*0030*/ 	.byte	0x04, 0x12
        /*0032*/ 	.short	(.L_9 - .L_8)
	.align		4
.L_8:
        /*0034*/ 	.word	index@(_Z16_AFFINE_KERNEL_1Piiiiiii)
        /*0038*/ 	.word	0x00000000


	//----- nvinfo : EIATTR_MIN_STACK_SIZE
	.align		4
.L_9:
        /*003c*/ 	.byte	0x04, 0x12
        /*003e*/ 	.short	(.L_11 - .L_10)
	.align		4
.L_10:
        /*0040*/ 	.word	index@(_Z16_AFFINE_KERNEL_0Piiiii)
        /*0044*/ 	.word	0x00000000
.L_11:


//--------------------- .nv.compat                --------------------------
	.section	.nv.compat,"",@"SHT_CUDA_COMPAT_INFO"
	.align	4
        /*0000*/ 	.byte	0x02, 0x09, 0x00, 0x00, 0x02, 0x02, 0x01, 0x00, 0x02, 0x05, 0x05, 0x00, 0x03, 0x07, 0x01, 0x01
        /*0010*/ 	.byte	0x02, 0x03, 0x00, 0x00, 0x02, 0x06, 0x01, 0x00, 0x04, 0x0b, 0x08, 0x00, 0x09, 0x00, 0x00, 0x00
        /*0020*/ 	.byte	0x00, 0x00, 0x00, 0x00


//--------------------- .nv.info._Z16_AFFINE_KERNEL_1Piiiiiii --------------------------
	.section	.nv.info._Z16_AFFINE_KERNEL_1Piiiiiii,"",@"SHT_CUDA_INFO"
	.sectionflags	@""
	.align	4


	//----- nvinfo : EIATTR_CUDA_API_VERSION
	.align		4
        /*0000*/ 	.byte	0x04, 0x37
        /*0002*/ 	.short	(.L_13 - .L_12)
.L_12:
        /*0004*/ 	.word	0x00000082


	//----- nvinfo : EIATTR_KPARAM_INFO
	.align		4
.L_13:
        /*0008*/ 	.byte	0x04, 0x17
        /*000a*/ 	.short	(.L_15 - .L_14)
.L_14:
        /*000c*/ 	.word	0x00000000
        /*0010*/ 	.short	0x0006
        /*0012*/ 	.short	0x001c
        /*0014*/ 	.byte	0x00, 0xf0, 0x11, 0x00


	//----- nvinfo : EIATTR_KPARAM_INFO
	.align		4
.L_15:
        /*0018*/ 	.byte	0x04, 0x17
        /*001a*/ 	.short	(.L_17 - .L_16)
.L_16:
        /*001c*/ 	.word	0x00000000
        /*0020*/ 	.short	0x0005
        /*0022*/ 	.short	0x0018
        /*0024*/ 	.byte	0x00, 0xf0, 0x11, 0x00


	//----- nvinfo : EIATTR_KPARAM_INFO
	.align		4
.L_17:
        /*0028*/ 	.byte	0x04, 0x17
        /*002a*/ 	.short	(.L_19 - .L_18)
.L_18:
        /*002c*/ 	.word	0x00000000
        /*0030*/ 	.short	0x0004
        /*0032*/ 	.short	0x0014
        /*0034*/ 	.byte	0x00, 0xf0, 0x11, 0x00


	//----- nvinfo : EIATTR_KPARAM_INFO
	.align		4
.L_19:
        /*0038*/ 	.byte	0x04, 0x17
        /*003a*/ 	.short	(.L_21 - .L_20)
.L_20:
        /*003c*/ 	.word	0x00000000
        /*0040*/ 	.short	0x0003
        /*0042*/ 	.short	0x0010
        /*0044*/ 	.byte	0x00, 0xf0, 0x11, 0x00


	//----- nvinfo : EIATTR_KPARAM_INFO
	.align		4
.L_21:
        /*0048*/ 	.byte	0x04, 0x17
        /*004a*/ 	.short	(.L_23 - .L_22)
.L_22:
        /*004c*/ 	.word	0x00000000
        /*0050*/ 	.short	0x0002
        /*0052*/ 	.short	0x000c
        /*0054*/ 	.byte	0x00, 0xf0, 0x11, 0x00


	//----- nvinfo : EIATTR_KPARAM_INFO
	.align		4
.L_23:
        /*0058*/ 	.byte	0x04, 0x17
        /*005a*/ 	.short	(.L_25 - .L_24)
.L_24:
        /*005c*/ 	.word	0x00000000
        /*0060*/ 	.short	0x0001
        /*0062*/ 	.short	0x0008
        /*0064*/ 	.byte	0x00, 0xf0, 0x11, 0x00


	//----- nvinfo : EIATTR_KPARAM_INFO
	.align		4
.L_25:
        /*0068*/ 	.byte	0x04, 0x17
        /*006a*/ 	.short	(.L_27 - .L_26)
.L_26:
        /*006c*/ 	.word	0x00000000
        /*0070*/ 	.short	0x0000
        /*0072*/ 	.short	0x0000
        /*0074*/ 	.byte	0x00, 0xf5, 0x21, 0x00


	//----- nvinfo : EIATTR_SPARSE_MMA_MASK
	.align		4
.L_27:
        /*0078*/ 	.byte	0x03, 0x50
        /*007a*/ 	.short	0x0000


	//----- nvinfo : EIATTR_MAXREG_COUNT
	.align		4
        /*007c*/ 	.byte	0x03, 0x1b
        /*007e*/ 	.short	0x00ff


	//----- nvinfo : EIATTR_MERCURY_ISA_VERSION
	.align		4
        /*0080*/ 	.byte	0x03, 0x5f
        /*0082*/ 	.short	0x0101


	//----- nvinfo : EIATTR_VRC_CTA_INIT_COUNT
	.align		4
        /*0084*/ 	.byte	0x02, 0x4a
	.zero		1
	.zero		1


	//----- nvinfo : EIATTR_EXIT_INSTR_OFFSETS
	.align		4
        /*0088*/ 	.byte	0x04, 0x1c
        /*008a*/ 	.short	(.L_29 - .L_28)


	//   ....[0]....
.L_28:
        /*008c*/ 	.word	0x000000c0


	//   ....[1]....
        /*0090*/ 	.word	0x00000170


	//----- nvinfo : EIATTR_CBANK_PARAM_SIZE
	.align		4
.L_29:
        /*0094*/ 	.byte	0x03, 0x19
        /*0096*/ 	.short	0x0020


	//----- nvinfo : EIATTR_PARAM_CBANK
	.align		4
        /*0098*/ 	.byte	0x04, 0x0a
        /*009a*/ 	.short	(.L_31 - .L_30)
	.align		4
.L_30:
        /*009c*/ 	.word	index@(.nv.constant0._Z16_AFFINE_KERNEL_1Piiiiiii)
        /*00a0*/ 	.short	0x0380
        /*00a2*/ 	.short	0x0020


	//----- nvinfo : EIATTR_SW_WAR
	.align		4
.L_31:
        /*00a4*/ 	.byte	0x04, 0x36
        /*00a6*/ 	.short	(.L_33 - .L_32)
.L_32:
        /*00a8*/ 	.word	0x00000008
.L_33:


//--------------------- .nv.info._Z16_AFFINE_KERNEL_0Piiiii --------------------------
	.section	.nv.info._Z16_AFFINE_KERNEL_0Piiiii,"",@"SHT_CUDA_INFO"
	.sectionflags	@""
	.align	4


	//----- nvinfo : EIATTR_CUDA_API_VERSION
	.align		4
        /*0000*/ 	.byte	0x04, 0x37
        /*0002*/ 	.short	(.L_35 - .L_34)
.L_34:
        /*0004*/ 	.word	0x00000082


	//----- nvinfo : EIATTR_KPARAM_INFO
	.align		4
.L_35:
        /*0008*/ 	.byte	0x04, 0x17
        /*000a*/ 	.short	(.L_37 - .L_36)
.L_36:
        /*000c*/ 	.word	0x00000000
        /*0010*/ 	.short	0x0004
        /*0012*/ 	.short	0x0014
        /*0014*/ 	.byte	0x00, 0xf0, 0x11, 0x00


	//----- nvinfo : EIATTR_KPARAM_INFO
	.align		4
.L_37:
        /*0018*/ 	.byte	0x04, 0x17
        /*001a*/ 	.short	(.L_39 - .L_38)
.L_38:
        /*001c*/ 	.word	0x00000000
        /*0020*/ 	.short	0x0003
        /*0022*/ 	.short	0x0010
        /*0024*/ 	.byte	0x00, 0xf0, 0x11, 0x00


	//----- nvinfo : EIATTR_KPARAM_INFO
	.align		4
.L_39:
        /*0028*/ 	.byte	0x04, 0x17
        /*002a*/ 	.short	(.L_41 - .L_40)
.L_40:
        /*002c*/ 	.word	0x00000000
        /*0030*/ 	.short	0x0002
        /*0032*/ 	.short	0x000c
        /*0034*/ 	.byte	0x00, 0xf0, 0x11, 0x00


	//----- nvinfo : EIATTR_KPARAM_INFO
	.align		4
.L_41:
        /*0038*/ 	.byte	0x04, 0x17
        /*003a*/ 	.short	(.L_43 - .L_42)
.L_42:
        /*003c*/ 	.word	0x00000000
        /*0040*/ 	.short	0x0001
        /*0042*/ 	.short	0x0008
        /*0044*/ 	.byte	0x00, 0xf0, 0x11, 0x00


	//----- nvinfo : EIATTR_KPARAM_INFO
	.align		4
.L_43:
        /*0048*/ 	.byte	0x04, 0x17
        /*004a*/ 	.short	(.L_45 - .L_44)
.L_44:
        /*004c*/ 	.word	0x00000000
        /*0050*/ 	.short	0x0000
        /*0052*/ 	.short	0x0000
        /*0054*/ 	.byte	0x00, 0xf5, 0x21, 0x00


	//----- nvinfo : EIATTR_SPARSE_MMA_MASK
	.align		4
.L_45:
        /*0058*/ 	.byte	0x03, 0x50
        /*005a*/ 	.short	0x0000


	//----- nvinfo : EIATTR_MAXREG_COUNT
	.align		4
        /*005c*/ 	.byte	0x03, 0x1b
        /*005e*/ 	.short	0x00ff


	//----- nvinfo : EIATTR_MERCURY_ISA_VERSION
	.align		4
        /*0060*/ 	.byte	0x03, 0x5f
        /*0062*/ 	.short	0x0101


	//----- nvinfo : EIATTR_VRC_CTA_INIT_COUNT
	.align		4
        /*0064*/ 	.byte	0x02, 0x4a
	.zero		1
	.zero		1


	//----- nvinfo : EIATTR_EXIT_INSTR_OFFSETS
	.align		4
        /*0068*/ 	.byte	0x04, 0x1c
        /*006a*/ 	.short	(.L_47 - .L_46)


	//   ....[0]....
.L_46:
        /*006c*/ 	.word	0x000000b0


	//   ....[1]....
        /*0070*/ 	.word	0x00000110


	//----- nvinfo : EIATTR_CBANK_PARAM_SIZE
	.align		4
.L_47:
        /*0074*/ 	.byte	0x03, 0x19
        /*0076*/ 	.short	0x0018


	//----- nvinfo : EIATTR_PARAM_CBANK
	.align		4
        /*0078*/ 	.byte	0x04, 0x0a
        /*007a*/ 	.short	(.L_49 - .L_48)
	.align		4
.L_48:
        /*007c*/ 	.word	index@(.nv.constant0._Z16_AFFINE_KERNEL_0Piiiii)
        /*0080*/ 	.short	0x0380
        /*0082*/ 	.short	0x0018


	//----- nvinfo : EIATTR_SW_WAR
	.align		4
.L_49:
        /*0084*/ 	.byte	0x04, 0x36
        /*0086*/ 	.short	(.L_51 - .L_50)
.L_50:
        /*0088*/ 	.word	0x00000008
.L_51:


//--------------------- .nv.callgraph             --------------------------
	.section	.nv.callgraph,"",@"SHT_CUDA_CALLGRAPH"
	.align	4
	.sectionentsize	8
	.align		4
        /*0000*/ 	.word	0x00000000
	.align		4
        /*0004*/ 	.word	0xffffffff
	.align		4
        /*0008*/ 	.word	0x00000000
	.align		4
        /*000c*/ 	.word	0xfffffffe
	.align		4
        /*0010*/ 	.word	0x00000000
	.align		4
        /*0014*/ 	.word	0xfffffffd
	.align		4
        /*0018*/ 	.word	0x00000000
	.align		4
        /*001c*/ 	.word	0xfffffffc


//--------------------- .text._Z16_AFFINE_KERNEL_1Piiiiiii --------------------------
	.section	.text._Z16_AFFINE_KERNEL_1Piiiiiii,"ax",@progbits
	.align	128
        .global         _Z16_AFFINE_KERNEL_1Piiiiiii
        .type           _Z16_AFFINE_KERNEL_1Piiiiiii,@function
        .size           _Z16_AFFINE_KERNEL_1Piiiiiii,(.L_x_2 - _Z16_AFFINE_KERNEL_1Piiiiiii)
        .other          _Z16_AFFINE_KERNEL_1Piiiiiii,@"STO_CUDA_ENTRY STV_DEFAULT"
_Z16_AFFINE_KERNEL_1Piiiiiii:
.text._Z16_AFFINE_KERNEL_1Piiiiiii:
[----:B------:R-:W-:Y:S01]  /*0000*/  LDC R1, c[0x0][0x37c] ;  /* 0x0000df00ff017b82 */ /* 0x000fe20000000800 */
[----:B------:R-:W0:Y:S07]  /*0010*/  S2R R0, SR_CTAID.X ;  /* 0x0000000000007919 */ /* 0x000e2e0000002500 */
[----:B------:R-:W0:Y:S01]  /*0020*/  LDC.64 R6, c[0x0][0x398] ;  /* 0x0000e600ff067b82 */ /* 0x000e220000000a00 */
[----:B------:R-:W0:Y:S01]  /*0030*/  LDCU UR4, c[0x0][0x370] ;  /* 0x00006e00ff0477ac */ /* 0x000e220008000800 */
[----:B------:R-:W1:Y:S01]  /*0040*/  S2R R3, SR_TID.X ;  /* 0x0000000000037919 */ /* 0x000e620000002100 */
[----:B------:R-:W1:Y:S05]  /*0050*/  LDCU UR5, c[0x0][0x360] ;  /* 0x00006c00ff0577ac */ /* 0x000e6a0008000800 */
[----:B------:R-:W2:Y:S01]  /*0060*/  LDC R5, c[0x0][0x390] ;  /* 0x0000e400ff057b82 */ /* 0x000ea20000000800 */
[----:B0-----:R-:W-:-:S04]  /*0070*/  IMAD R0, R7, UR4, R0 ;  /* 0x0000000407007c24 */ /* 0x001fc8000f8e0200 */
[----:B-1----:R-:W-:Y:S01]  /*0080*/  IMAD R0, R0, UR5, R3 ;  /* 0x0000000500007c24 */ /* 0x002fe2000f8e0203 */
[----:B--2---:R-:W-:-:S04]  /*0090*/  VIADDMNMX R3, R5, 0x2, R6, PT ;  /* 0x0000000205037846 */ /* 0x004fc80003800106 */
[----:B------:R-:W-:-:S04]  /*00a0*/  ISETP.GE.AND P0, PT, R0, R5, PT ;  /* 0x000000050000720c */ /* 0x000fc80003f06270 */
[----:B------:R-:W-:-:S13]  /*00b0*/  ISETP.LE.OR P0, PT, R3, R0, !P0 ;  /* 0x000000000300720c */ /* 0x000fda0004703670 */
[----:B------:R-:W-:Y:S05]  /*00c0*/  @P0 EXIT ;  /* 0x000000000000094d */ /* 0x000fea0003800000 */
[----:B------:R-:W0:Y:S01]  /*00d0*/  LDC.64 R2, c[0x0][0x380] ;  /* 0x0000e000ff027b82 */ /* 0x000e220000000a00 */
[----:B------:R-:W1:Y:S01]  /*00e0*/  LDCU.64 UR4, c[0x0][0x358] ;  /* 0x00006b00ff0477ac */ /* 0x000e620008000a00 */
[----:B------:R-:W-:Y:S01]  /*00f0*/  IADD3 R5, PT, PT, -R0, 0x11, RZ ;  /* 0x0000001100057810 */ /* 0x000fe20007ffe1ff */
[----:B------:R-:W2:Y:S04]  /*0100*/  LDCU.64 UR6, c[0x0][0x380] ;  /* 0x00007000ff0677ac */ /* 0x000ea80008000a00 */
[----:B0-----:R-:W-:-:S06]  /*0110*/  IMAD.WIDE R2, R5, 0x4, R2 ;  /* 0x0000000405027825 */ /* 0x001fcc00078e0202 */
[----:B-1----:R-:W3:Y:S01]  /*0120*/  LDG.E R3, desc[UR4][R2.64] ;  /* 0x0000000402037981 */ /* 0x002ee2000c1e1900 */
[----:B------:R-:W-:-:S03]  /*0130*/  IMAD.WIDE R4, R0, 0x4, RZ ;  /* 0x0000000400047825 */ /* 0x000fc600078e02ff */
[----:B--2---:R-:W-:-:S04]  /*0140*/  IADD3 R4, P0, PT, -R4, UR6, RZ ;  /* 0x0000000604047c10 */ /* 0x004fc8000ff1e1ff */
[----:B------:R-:W-:-:S05]  /*0150*/  IADD3.X R5, PT, PT, ~R5, UR7, RZ, P0, !PT ;  /* 0x0000000705057c10 */ /* 0x000fca00087fe5ff */
[----:B---3--:R-:W-:Y:S01]  /*0160*/  STG.E desc[UR4][R4.64+0x4c], R3 ;  /* 0x00004c0304007986 */ /* 0x008fe2000c101904 */
[----:B------:R-:W-:Y:S05]  /*0170*/  EXIT ;  /* 0x000000000000794d */ /* 0x000fea0003800000 */
.L_x_0:
[----:B------:R-:W-:-:S00]  /*0180*/  BRA `(.L_x_0) ;  /* 0xfffffffc00fc7947 */ /* 0x000fc0000383ffff */
[----:B------:R-:W-:-:S00]  /*0190*/  NOP ;  /* 0x0000000000007918 */ /* 0x000fc00000000000 */
        /* <DEDUP_REMOVED lines=14> */
.L_x_2:


//--------------------- .text._Z16_AFFINE_KERNEL_0Piiiii --------------------------
	.section	.text._Z16_AFFINE_KERNEL_0Piiiii,"ax",@progbits
	.align	128
        .global         _Z16_AFFINE_KERNEL_0Piiiii
        .type           _Z16_AFFINE_KERNEL_0Piiiii,@function
        .size           _Z16_AFFINE_KERNEL_0Piiiii,(.L_x_3 - _Z16_AFFINE_KERNEL_0Piiiii)
        .other          _Z16_AFFINE_KERNEL_0Piiiii,@"STO_CUDA_ENTRY STV_DEFAULT"
_Z16_AFFINE_KERNEL_0Piiiii:
.text._Z16_AFFINE_KERNEL_0Piiiii:
[----:B------:R-:W-:Y:S01]  /*0000*/  LDC R1, c[0x0][0x37c] ;  /* 0x0000df00ff017b82 */ /* 0x000fe20000000800 */
[----:B------:R-:W0:Y:S07]  /*0010*/  S2R R0, SR_CTAID.X ;  /* 0x0000000000007919 */ /* 0x000e2e0000002500 */
[----:B------:R-:W0:Y:S01]  /*0020*/  LDC.64 R2, c[0x0][0x390] ;  /* 0x0000e400ff027b82 */ /* 0x000e220000000a00 */
[----:B------:R-:W0:Y:S01]  /*0030*/  LDCU UR4, c[0x0][0x370] ;  /* 0x00006e00ff0477ac */ /* 0x000e220008000800 */
[----:B------:R-:W1:Y:S01]  /*0040*/  S2R R5, SR_TID.X ;  /* 0x0000000000057919 */ /* 0x000e620000002100 */
[----:B------:R-:W1:Y:S01]  /*0050*/  LDCU UR5, c[0x0][0x360] ;  /* 0x00006c00ff0577ac */ /* 0x000e620008000800 */
[----:B------:R-:W2:Y:S01]  /*0060*/  LDCU UR6, c[0x0][0x38c] ;  /* 0x00007180ff0677ac */ /* 0x000ea20008000800 */
[----:B0-----:R-:W-:-:S04]  /*0070*/  IMAD R0, R3, UR4, R0 ;  /* 0x0000000403007c24 */ /* 0x001fc8000f8e0200 */
[----:B-1----:R-:W-:-:S05]  /*0080*/  IMAD R5, R0, UR5, R5 ;  /* 0x0000000500057c24 */ /* 0x002fca000f8e0205 */
[----:B------:R-:W-:-:S04]  /*0090*/  ISETP.GT.AND P0, PT, R5, R2, PT ;  /* 0x000000020500720c */ /* 0x000fc80003f04270 */
[----:B--2---:R-:W-:-:S13]  /*00a0*/  ISETP.LT.OR P0, PT, R5, UR6, P0 ;  /* 0x0000000605007c0c */ /* 0x004fda0008701670 */
[----:B------:R-:W-:Y:S05]  /*00b0*/  @P0 EXIT ;  /* 0x000000000000094d */ /* 0x000fea0003800000 */
[----:B------:R-:W0:Y:S01]  /*00c0*/  LDC.64 R2, c[0x0][0x380] ;  /* 0x0000e000ff027b82 */ /* 0x000e220000000a00 */
[----:B------:R-:W1:Y:S01]  /*00d0*/  LDCU.64 UR4, c[0x0][0x358] ;  /* 0x00006b00ff0477ac */ /* 0x000e620008000a00 */
[C---:B------:R-:W-:Y:S01]  /*00e0*/  LEA R7, R5.reuse, 0x2, 0x1 ;  /* 0x0000000205077811 */ /* 0x040fe200078e08ff */
[----:B0-----:R-:W-:-:S05]  /*00f0*/  IMAD.WIDE R2, R5, 0x4, R2 ;  /* 0x0000000405027825 */ /* 0x001fca00078e0202 */
[----:B-1----:R-:W-:Y:S01]  /*0100*/  STG.E desc[UR4][R2.64+0x4], R7 ;  /* 0x0000040702007986 */ /* 0x002fe2000c101904 */
[----:B------:R-:W-:Y:S05]  /*0110*/  EXIT ;  /* 0x000000000000794d */ /* 0x000fea0003800000 */
.L_x_1:
        /* <DEDUP_REMOVED lines=14> */
.L_x_3:


//--------------------- .nv.shared.reserved.0     --------------------------
	.section	.nv.shared.reserved.0,"aw",@nobits
	.weak		__nv_reservedSMEM_offset_0_alias
	.size		__nv_reservedSMEM_offset_0_alias, 0, 64
	.other		__nv_reservedSMEM_offset_0_alias,@"STO_CUDA_RESERVED_SHARED STV_DEFAULT"
__nv_reservedSMEM_offset_0_alias:
	.zero		0
	.zero		64


//--------------------- .nv.constant0._Z16_AFFINE_KERNEL_1Piiiiiii --------------------------
	.section	.nv.constant0._Z16_AFFINE_KERNEL_1Piiiiiii,"a",@progbits
	.sectionflags	@""
	.align	4
.nv.constant0._Z16_AFFINE_KERNEL_1Piiiiiii:
	.zero		928


//--------------------- .nv.constant0._Z16_AFFINE_KERNEL_0Piiiii --------------------------
	.section	.nv.constant0._Z16_AFFINE_KERNEL_0Piiiii,"a",@progbits
	.sectionflags	@""
	.align	4
.nv.constant0._Z16_AFFINE_KERNEL_0Piiiii:
	.zero		920


//--------------------- SYMBOLS --------------------------

	.type		.nv.reservedSmem.offset0,@object
	.size		.nv.reservedSmem.offset0,0x4
